//
// Generated by NVIDIA NVVM Compiler
//
// Compiler Build ID: CL-36424714
// Cuda compilation tools, release 13.0, V13.0.88
// Based on NVVM 20.0.0
//

.version 9.0
.target sm_100
.address_size 64

	// .globl	_Z3minPdi

.visible .entry _Z3minPdi(
	.param .u64 .ptr .align 1 _Z3minPdi_param_0,
	.param .u32 _Z3minPdi_param_1
)
{
	.reg .pred 	%p<5>;
	.reg .b32 	%r<15>;
	.reg .b64 	%rd<7>;
	.reg .b64 	%fd<3>;

	ld.param.u64 	%rd3, [_Z3minPdi_param_0];
	ld.param.u32 	%r14, [_Z3minPdi_param_1];
	mov.u32 	%r8, %ntid.x;
	mov.u32 	%r9, %ctaid.x;
	mov.u32 	%r10, %tid.x;
	mad.lo.s32 	%r1, %r8, %r9, %r10;
	setp.lt.s32 	%p1, %r14, 1;
	@%p1 bra 	$L__BB0_6;
	shl.b32 	%r2, %r1, 1;
	cvta.to.global.u64 	%rd1, %rd3;
	mov.b32 	%r13, 1;
$L__BB0_2:
	mov.u32 	%r4, %r14;
	setp.ge.u32 	%p2, %r1, %r4;
	@%p2 bra 	$L__BB0_5;
	mul.lo.s32 	%r12, %r2, %r13;
	mul.wide.s32 	%rd4, %r12, 8;
	add.s64 	%rd2, %rd1, %rd4;
	ld.global.f64 	%fd2, [%rd2];
	mul.wide.s32 	%rd5, %r13, 8;
	add.s64 	%rd6, %rd2, %rd5;
	ld.global.f64 	%fd1, [%rd6];
	setp.leu.f64 	%p3, %fd2, %fd1;
	@%p3 bra 	$L__BB0_5;
	st.global.f64 	[%rd2], %fd1;
$L__BB0_5:
	shl.b32 	%r13, %r13, 1;
	shr.u32 	%r14, %r4, 1;
	setp.gt.u32 	%p4, %r4, 1;
	@%p4 bra 	$L__BB0_2;
$L__BB0_6:
	ret;

}
	// .globl	_Z3maxPdi
.visible .entry _Z3maxPdi(
	.param .u64 .ptr .align 1 _Z3maxPdi_param_0,
	.param .u32 _Z3maxPdi_param_1
)
{
	.reg .pred 	%p<5>;
	.reg .b32 	%r<15>;
	.reg .b64 	%rd<7>;
	.reg .b64 	%fd<3>;

	ld.param.u64 	%rd3, [_Z3maxPdi_param_0];
	ld.param.u32 	%r14, [_Z3maxPdi_param_1];
	mov.u32 	%r8, %ntid.x;
	mov.u32 	%r9, %ctaid.x;
	mov.u32 	%r10, %tid.x;
	mad.lo.s32 	%r1, %r8, %r9, %r10;
	setp.lt.s32 	%p1, %r14, 1;
	@%p1 bra 	$L__BB1_6;
	shl.b32 	%r2, %r1, 1;
	cvta.to.global.u64 	%rd1, %rd3;
	mov.b32 	%r13, 1;
$L__BB1_2:
	mov.u32 	%r4, %r14;
	setp.ge.u32 	%p2, %r1, %r4;
	@%p2 bra 	$L__BB1_5;
	mul.lo.s32 	%r12, %r2, %r13;
	mul.wide.s32 	%rd4, %r12, 8;
	add.s64 	%rd2, %rd1, %rd4;
	ld.global.f64 	%fd2, [%rd2];
	mul.wide.s32 	%rd5, %r13, 8;
	add.s64 	%rd6, %rd2, %rd5;
	ld.global.f64 	%fd1, [%rd6];
	setp.geu.f64 	%p3, %fd2, %fd1;
	@%p3 bra 	$L__BB1_5;
	st.global.f64 	[%rd2], %fd1;
$L__BB1_5:
	shl.b32 	%r13, %r13, 1;
	shr.u32 	%r14, %r4, 1;
	setp.gt.u32 	%p4, %r4, 1;
	@%p4 bra 	$L__BB1_2;
$L__BB1_6:
	ret;

}
	// .globl	_Z3sumPdi
.visible .entry _Z3sumPdi(
	.param .u64 .ptr .align 1 _Z3sumPdi_param_0,
	.param .u32 _Z3sumPdi_param_1
)
{
	.reg .pred 	%p<4>;
	.reg .b32 	%r<15>;
	.reg .b64 	%rd<7>;
	.reg .b64 	%fd<4>;

	ld.param.u64 	%rd2, [_Z3sumPdi_param_0];
	ld.param.u32 	%r14, [_Z3sumPdi_param_1];
	mov.u32 	%r8, %ntid.x;
	mov.u32 	%r9, %ctaid.x;
	mov.u32 	%r10, %tid.x;
	mad.lo.s32 	%r1, %r8, %r9, %r10;
	setp.lt.s32 	%p1, %r14, 1;
	@%p1 bra 	$L__BB2_5;
	shl.b32 	%r2, %r1, 1;
	cvta.to.global.u64 	%rd1, %rd2;
	mov.b32 	%r13, 1;
$L__BB2_2:
	setp.ge.u32 	%p2, %r1, %r14;
	@%p2 bra 	$L__BB2_4;
	mul.lo.s32 	%r12, %r2, %r13;
	mul.wide.s32 	%rd3, %r12, 8;
	add.s64 	%rd4, %rd1, %rd3;
	ld.global.f64 	%fd1, [%rd4];
	mul.wide.s32 	%rd5, %r13, 8;
	add.s64 	%rd6, %rd4, %rd5;
	ld.global.f64 	%fd2, [%rd6];
	add.f64 	%fd3, %fd1, %fd2;
	st.global.f64 	[%rd4], %fd3;
$L__BB2_4:
	shl.b32 	%r13, %r13, 1;
	shr.u32 	%r6, %r14, 1;
	setp.gt.u32 	%p3, %r14, 1;
	mov.u32 	%r14, %r6;
	@%p3 bra 	$L__BB2_2;
$L__BB2_5:
	ret;

}
	// .globl	_Z16mean_diff_squarePddi
.visible .entry _Z16mean_diff_squarePddi(
	.param .u64 .ptr .align 1 _Z16mean_diff_squarePddi_param_0,
	.param .f64 _Z16mean_diff_squarePddi_param_1,
	.param .u32 _Z16mean_diff_squarePddi_param_2
)
{
	.reg .pred 	%p<2>;
	.reg .b32 	%r<6>;
	.reg .b64 	%rd<5>;
	.reg .b64 	%fd<5>;

	ld.param.u64 	%rd1, [_Z16mean_diff_squarePddi_param_0];
	ld.param.f64 	%fd1, [_Z16mean_diff_squarePddi_param_1];
	ld.param.u32 	%r2, [_Z16mean_diff_squarePddi_param_2];
	mov.u32 	%r3, %ntid.x;
	mov.u32 	%r4, %ctaid.x;
	mov.u32 	%r5, %tid.x;
	mad.lo.s32 	%r1, %r3, %r4, %r5;
	setp.ge.u32 	%p1, %r1, %r2;
	@%p1 bra 	$L__BB3_2;
	cvta.to.global.u64 	%rd2, %rd1;
	mul.wide.u32 	%rd3, %r1, 8;
	add.s64 	%rd4, %rd2, %rd3;
	ld.global.f64 	%fd2, [%rd4];
	sub.f64 	%fd3, %fd2, %fd1;
	mul.f64 	%fd4, %fd3, %fd3;
	st.global.f64 	[%rd4], %fd4;
$L__BB3_2:
	ret;

}


// ===== COMPILED SASS (sm_100) =====

	.target	sm_100

	.elftype	@"ET_EXEC"


//--------------------- .note.nv.tkinfo           --------------------------
	.section	.note.nv.tkinfo,"",@"SHT_NOTE"
	.sectionflags	@"SHF_NOTE_NV_TKINFO"
	.tkinfo
        /*0018*/ 	.word	0x00000002
        /*0030*/ 	.string	""
        /*0030*/ 	.string	"ptxas"
        /*0030*/ 	.string	"Cuda compilation tools, release 13.0, V13.0.88"
        /*0030*/ 	.string	"Build cuda_13.0.r13.0/compiler.36424714_0"
        /*0030*/ 	.string	"-arch sm_100 -m 64 "



//--------------------- .note.nv.cuinfo           --------------------------
	.section	.note.nv.cuinfo,"",@"SHT_NOTE"
	.sectionflags	@"SHF_NOTE_NV_CUINFO"
        /*0018*/ 	.short	0x0002
        /*001a*/ 	.short	0x0064
        /*001c*/ 	.short	0x0082
	.zero		2


//--------------------- .nv.info                  --------------------------
	.section	.nv.info,"",@"SHT_CUDA_INFO"
	.align	4


	//----- nvinfo : EIATTR_REGCOUNT
	.align		4
        /*0000*/ 	.byte	0x04, 0x2f
        /*0002*/ 	.short	(.L_1 - .L_0)
	.align		4
.L_0:
        /*0004*/ 	.word	index@(_Z3minPdi)
        /*0008*/ 	.word	0x0000000e


	//----- nvinfo : EIATTR_FRAME_SIZE
	.align		4
.L_1:
        /*000c*/ 	.byte	0x04, 0x11
        /*000e*/ 	.short	(.L_3 - .L_2)
	.align		4
.L_2:
        /*0010*/ 	.word	index@(_Z3minPdi)
        /*0014*/ 	.word	0x00000000


	//----- nvinfo : EIATTR_REGCOUNT
	.align		4
.L_3:
        /*0018*/ 	.byte	0x04, 0x2f
        /*001a*/ 	.short	(.L_5 - .L_4)
	.align		4
.L_4:
        /*001c*/ 	.word	index@(_Z3maxPdi)
        /*0020*/ 	.word	0x0000000e


	//----- nvinfo : EIATTR_FRAME_SIZE
	.align		4
.L_5:
        /*0024*/ 	.byte	0x04, 0x11
        /*0026*/ 	.short	(.L_7 - .L_6)
	.align		4
.L_6:
        /*0028*/ 	.word	index@(_Z3maxPdi)
        /*002c*/ 	.word	0x00000000


	//----- nvinfo : EIATTR_REGCOUNT
	.align		4
.L_7:
        /*0030*/ 	.byte	0x04, 0x2f
        /*0032*/ 	.short	(.L_9 - .L_8)
	.align		4
.L_8:
        /*0034*/ 	.word	index@(_Z3sumPdi)
        /*0038*/ 	.word	0x0000000e


	//----- nvinfo : EIATTR_FRAME_SIZE
	.align		4
.L_9:
        /*003c*/ 	.byte	0x04, 0x11
        /*003e*/ 	.short	(.L_11 - .L_10)
	.align		4
.L_10:
        /*0040*/ 	.word	index@(_Z3sumPdi)
        /*0044*/ 	.word	0x00000000


	//----- nvinfo : EIATTR_REGCOUNT
	.align		4
.L_11:
        /*0048*/ 	.byte	0x04, 0x2f
        /*004a*/ 	.short	(.L_13 - .L_12)
	.align		4
.L_12:
        /*004c*/ 	.word	index@(_Z16mean_diff_squarePddi)
        /*0050*/ 	.word	0x0000000a


	//----- nvinfo : EIATTR_FRAME_SIZE
	.align		4
.L_13:
        /*0054*/ 	.byte	0x04, 0x11
        /*0056*/ 	.short	(.L_15 - .L_14)
	.align		4
.L_14:
        /*0058*/ 	.word	index@(_Z16mean_diff_squarePddi)
        /*005c*/ 	.word	0x00000000


	//----- nvinfo : EIATTR_MIN_STACK_SIZE
	.align		4
.L_15:
        /*0060*/ 	.byte	0x04, 0x12
        /*0062*/ 	.short	(.L_17 - .L_16)
	.align		4
.L_16:
        /*0064*/ 	.word	index@(_Z16mean_diff_squarePddi)
        /*0068*/ 	.word	0x00000000


	//----- nvinfo : EIATTR_MIN_STACK_SIZE
	.align		4
.L_17:
        /*006c*/ 	.byte	0x04, 0x12
        /*006e*/ 	.short	(.L_19 - .L_18)
	.align		4
.L_18:
        /*0070*/ 	.word	index@(_Z3sumPdi)
        /*0074*/ 	.word	0x00000000


	//----- nvinfo : EIATTR_MIN_STACK_SIZE
	.align		4
.L_19:
        /*0078*/ 	.byte	0x04, 0x12
        /*007a*/ 	.short	(.L_21 - .L_20)
	.align		4
.L_20:
        /*007c*/ 	.word	index@(_Z3maxPdi)
        /*0080*/ 	.word	0x00000000


	//----- nvinfo : EIATTR_MIN_STACK_SIZE
	.align		4
.L_21:
        /*0084*/ 	.byte	0x04, 0x12
        /*0086*/ 	.short	(.L_23 - .L_22)
	.align		4
.L_22:
        /*0088*/ 	.word	index@(_Z3minPdi)
        /*008c*/ 	.word	0x00000000
.L_23:


//--------------------- .nv.compat                --------------------------
	.section	.nv.compat,"",@"SHT_CUDA_COMPAT_INFO"
	.align	4
        /*0000*/ 	.byte	0x02, 0x09, 0x00, 0x00, 0x02, 0x02, 0x01, 0x00, 0x02, 0x05, 0x05, 0x00, 0x03, 0x07, 0x01, 0x01
        /*0010*/ 	.byte	0x02, 0x03, 0x00, 0x00, 0x02, 0x06, 0x01, 0x00, 0x04, 0x0b, 0x08, 0x00, 0x01, 0x00, 0x00, 0x00
        /*0020*/ 	.byte	0x00, 0x00, 0x00, 0x00


//--------------------- .nv.info._Z16mean_diff_squarePddi --------------------------
	.section	.nv.info._Z16mean_diff_squarePddi,"",@"SHT_CUDA_INFO"
	.sectionflags	@""
	.align	4


	//----- nvinfo : EIATTR_CUDA_API_VERSION
	.align		4
        /*0000*/ 	.byte	0x04, 0x37
        /*0002*/ 	.short	(.L_25 - .L_24)
.L_24:
        /*0004*/ 	.word	0x00000082


	//----- nvinfo : EIATTR_KPARAM_INFO
	.align		4
.L_25:
        /*0008*/ 	.byte	0x04, 0x17
        /*000a*/ 	.short	(.L_27 - .L_26)
.L_26:
        /*000c*/ 	.word	0x00000000
        /*0010*/ 	.short	0x0002
        /*0012*/ 	.short	0x0010
        /*0014*/ 	.byte	0x00, 0xf0, 0x11, 0x00


	//----- nvinfo : EIATTR_KPARAM_INFO
	.align		4
.L_27:
        /*0018*/ 	.byte	0x04, 0x17
        /*001a*/ 	.short	(.L_29 - .L_28)
.L_28:
        /*001c*/ 	.word	0x00000000
        /*0020*/ 	.short	0x0001
        /*0022*/ 	.short	0x0008
        /*0024*/ 	.byte	0x00, 0xf0, 0x21, 0x00


	//----- nvinfo : EIATTR_KPARAM_INFO
	.align		4
.L_29:
        /*0028*/ 	.byte	0x04, 0x17
        /*002a*/ 	.short	(.L_31 - .L_30)
.L_30:
        /*002c*/ 	.word	0x00000000
        /*0030*/ 	.short	0x0000
        /*0032*/ 	.short	0x0000
        /*0034*/ 	.byte	0x00, 0xf5, 0x21, 0x00


	//----- nvinfo : EIATTR_SPARSE_MMA_MASK
	.align		4
.L_31:
        /*0038*/ 	.byte	0x03, 0x50
        /*003a*/ 	.short	0x0000


	//----- nvinfo : EIATTR_MAXREG_COUNT
	.align		4
        /*003c*/ 	.byte	0x03, 0x1b
        /*003e*/ 	.short	0x00ff


	//----- nvinfo : EIATTR_MERCURY_ISA_VERSION
	.align		4
        /*0040*/ 	.byte	0x03, 0x5f
        /*0042*/ 	.short	0x0101


	//----- nvinfo : EIATTR_VRC_CTA_INIT_COUNT
	.align		4
        /*0044*/ 	.byte	0x02, 0x4a
	.zero		1
	.zero		1


	//----- nvinfo : EIATTR_EXIT_INSTR_OFFSETS
	.align		4
        /*0048*/ 	.byte	0x04, 0x1c
        /*004a*/ 	.short	(.L_33 - .L_32)


	//   ....[0]....
.L_32:
        /*004c*/ 	.word	0x00000070


	//   ....[1]....
        /*0050*/ 	.word	0x00000100


	//----- nvinfo : EIATTR_CBANK_PARAM_SIZE
	.align		4
.L_33:
        /*0054*/ 	.byte	0x03, 0x19
        /*0056*/ 	.short	0x0014


	//----- nvinfo : EIATTR_PARAM_CBANK
	.align		4
        /*0058*/ 	.byte	0x04, 0x0a
        /*005a*/ 	.short	(.L_35 - .L_34)
	.align		4
.L_34:
        /*005c*/ 	.word	index@(.nv.constant0._Z16mean_diff_squarePddi)
        /*0060*/ 	.short	0x0380
        /*0062*/ 	.short	0x0014


	//----- nvinfo : EIATTR_SW_WAR
	.align		4
.L_35:
        /*0064*/ 	.byte	0x04, 0x36
        /*0066*/ 	.short	(.L_37 - .L_36)
.L_36:
        /*0068*/ 	.word	0x00000008
.L_37:


//--------------------- .nv.info._Z3sumPdi        --------------------------
	.section	.nv.info._Z3sumPdi,"",@"SHT_CUDA_INFO"
	.sectionflags	@""
	.align	4


	//----- nvinfo : EIATTR_CUDA_API_VERSION
	.align		4
        /*0000*/ 	.byte	0x04, 0x37
        /*0002*/ 	.short	(.L_39 - .L_38)
.L_38:
        /*0004*/ 	.word	0x00000082


	//----- nvinfo : EIATTR_KPARAM_INFO
	.align		4
.L_39:
        /*0008*/ 	.byte	0x04, 0x17
        /*000a*/ 	.short	(.L_41 - .L_40)
.L_40:
        /*000c*/ 	.word	0x00000000
        /*0010*/ 	.short	0x0001
        /*0012*/ 	.short	0x0008
        /*0014*/ 	.byte	0x00, 0xf0, 0x11, 0x00


	//----- nvinfo : EIATTR_KPARAM_INFO
	.align		4
.L_41:
        /*0018*/ 	.byte	0x04, 0x17
        /*001a*/ 	.short	(.L_43 - .L_42)
.L_42:
        /*001c*/ 	.word	0x00000000
        /*0020*/ 	.short	0x0000
        /*0022*/ 	.short	0x0000
        /*0024*/ 	.byte	0x00, 0xf5, 0x21, 0x00


	//----- nvinfo : EIATTR_SPARSE_MMA_MASK
	.align		4
.L_43:
        /*0028*/ 	.byte	0x03, 0x50
        /*002a*/ 	.short	0x0000


	//----- nvinfo : EIATTR_MAXREG_COUNT
	.align		4
        /*002c*/ 	.byte	0x03, 0x1b
        /*002e*/ 	.short	0x00ff


	//----- nvinfo : EIATTR_MERCURY_ISA_VERSION
	.align		4
        /*0030*/ 	.byte	0x03, 0x5f
        /*0032*/ 	.short	0x0101


	//----- nvinfo : EIATTR_VRC_CTA_INIT_COUNT
	.align		4
        /*0034*/ 	.byte	0x02, 0x4a
	.zero		1
	.zero		1


	//----- nvinfo : EIATTR_EXIT_INSTR_OFFSETS
	.align		4
        /*0038*/ 	.byte	0x04, 0x1c
        /*003a*/ 	.short	(.L_45 - .L_44)


	//   ....[0]....
.L_44:
        /*003c*/ 	.word	0x00000060


	//   ....[1]....
        /*0040*/ 	.word	0x000001d0


	//----- nvinfo : EIATTR_CRS_STACK_SIZE
	.align		4
.L_45:
        /*0044*/ 	.byte	0x04, 0x1e
        /*0046*/ 	.short	(.L_47 - .L_46)
.L_46:
        /*0048*/ 	.word	0x00000000


	//----- nvinfo : EIATTR_CBANK_PARAM_SIZE
	.align		4
.L_47:
        /*004c*/ 	.byte	0x03, 0x19
        /*004e*/ 	.short	0x000c


	//----- nvinfo : EIATTR_PARAM_CBANK
	.align		4
        /*0050*/ 	.byte	0x04, 0x0a
        /*0052*/ 	.short	(.L_49 - .L_48)
	.align		4
.L_48:
        /*0054*/ 	.word	index@(.nv.constant0._Z3sumPdi)
        /*0058*/ 	.short	0x0380
        /*005a*/ 	.short	0x000c


	//----- nvinfo : EIATTR_SW_WAR
	.align		4
.L_49:
        /*005c*/ 	.byte	0x04, 0x36
        /*005e*/ 	.short	(.L_51 - .L_50)
.L_50:
        /*0060*/ 	.word	0x00000008
.L_51:


//--------------------- .nv.info._Z3maxPdi        --------------------------
	.section	.nv.info._Z3maxPdi,"",@"SHT_CUDA_INFO"
	.sectionflags	@""
	.align	4


	//----- nvinfo : EIATTR_CUDA_API_VERSION
	.align		4
        /*0000*/ 	.byte	0x04, 0x37
        /*0002*/ 	.short	(.L_53 - .L_52)
.L_52:
        /*0004*/ 	.word	0x00000082


	//----- nvinfo : EIATTR_KPARAM_INFO
	.align		4
.L_53:
        /*0008*/ 	.byte	0x04, 0x17
        /*000a*/ 	.short	(.L_55 - .L_54)
.L_54:
        /*000c*/ 	.word	0x00000000
        /*0010*/ 	.short	0x0001
        /*0012*/ 	.short	0x0008
        /*0014*/ 	.byte	0x00, 0xf0, 0x11, 0x00


	//----- nvinfo : EIATTR_KPARAM_INFO
	.align		4
.L_55:
        /*0018*/ 	.byte	0x04, 0x17
        /*001a*/ 	.short	(.L_57 - .L_56)
.L_56:
        /*001c*/ 	.word	0x00000000
        /*0020*/ 	.short	0x0000
        /*0022*/ 	.short	0x0000
        /*0024*/ 	.byte	0x00, 0xf5, 0x21, 0x00


	//----- nvinfo : EIATTR_SPARSE_MMA_MASK
	.align		4
.L_57:
        /*0028*/ 	.byte	0x03, 0x50
        /*002a*/ 	.short	0x0000


	//----- nvinfo : EIATTR_MAXREG_COUNT
	.align		4
        /*002c*/ 	.byte	0x03, 0x1b
        /*002e*/ 	.short	0x00ff


	//----- nvinfo : EIATTR_MERCURY_ISA_VERSION
	.align		4
        /*0030*/ 	.byte	0x03, 0x5f
        /*0032*/ 	.short	0x0101


	//----- nvinfo : EIATTR_VRC_CTA_INIT_COUNT
	.align		4
        /*0034*/ 	.byte	0x02, 0x4a
	.zero		1
	.zero		1


	//----- nvinfo : EIATTR_EXIT_INSTR_OFFSETS
	.align		4
        /*0038*/ 	.byte	0x04, 0x1c
        /*003a*/ 	.short	(.L_59 - .L_58)


	//   ....[0]....
.L_58:
        /*003c*/ 	.word	0x00000060


	//   ....[1]....
        /*0040*/ 	.word	0x000001d0


	//----- nvinfo : EIATTR_CRS_STACK_SIZE
	.align		4
.L_59:
        /*0044*/ 	.byte	0x04, 0x1e
        /*0046*/ 	.short	(.L_61 - .L_60)
.L_60:
        /*0048*/ 	.word	0x00000000


	//----- nvinfo : EIATTR_CBANK_PARAM_SIZE
	.align		4
.L_61:
        /*004c*/ 	.byte	0x03, 0x19
        /*004e*/ 	.short	0x000c


	//----- nvinfo : EIATTR_PARAM_CBANK
	.align		4
        /*0050*/ 	.byte	0x04, 0x0a
        /*0052*/ 	.short	(.L_63 - .L_62)
	.align		4
.L_62:
        /*0054*/ 	.word	index@(.nv.constant0._Z3maxPdi)
        /*0058*/ 	.short	0x0380
        /*005a*/ 	.short	0x000c


	//----- nvinfo : EIATTR_SW_WAR
	.align		4
.L_63:
        /*005c*/ 	.byte	0x04, 0x36
        /*005e*/ 	.short	(.L_65 - .L_64)
.L_64:
        /*0060*/ 	.word	0x00000008
.L_65:


//--------------------- .nv.info._Z3minPdi        --------------------------
	.section	.nv.info._Z3minPdi,"",@"SHT_CUDA_INFO"
	.sectionflags	@""
	.align	4


	//----- nvinfo : EIATTR_CUDA_API_VERSION
	.align		4
        /*0000*/ 	.byte	0x04, 0x37
        /*0002*/ 	.short	(.L_67 - .L_66)
.L_66:
        /*0004*/ 	.word	0x00000082


	//----- nvinfo : EIATTR_KPARAM_INFO
	.align		4
.L_67:
        /*0008*/ 	.byte	0x04, 0x17
        /*000a*/ 	.short	(.L_69 - .L_68)
.L_68:
        /*000c*/ 	.word	0x00000000
        /*0010*/ 	.short	0x0001
        /*0012*/ 	.short	0x0008
        /*0014*/ 	.byte	0x00, 0xf0, 0x11, 0x00


	//----- nvinfo : EIATTR_KPARAM_INFO
	.align		4
.L_69:
        /*0018*/ 	.byte	0x04, 0x17
        /*001a*/ 	.short	(.L_71 - .L_70)
.L_70:
        /*001c*/ 	.word	0x00000000
        /*0020*/ 	.short	0x0000
        /*0022*/ 	.short	0x0000
        /*0024*/ 	.byte	0x00, 0xf5, 0x21, 0x00


	//----- nvinfo : EIATTR_SPARSE_MMA_MASK
	.align		4
.L_71:
        /*0028*/ 	.byte	0x03, 0x50
        /*002a*/ 	.short	0x0000


	//----- nvinfo : EIATTR_MAXREG_COUNT
	.align		4
        /*002c*/ 	.byte	0x03, 0x1b
        /*002e*/ 	.short	0x00ff


	//----- nvinfo : EIATTR_MERCURY_ISA_VERSION
	.align		4
        /*0030*/ 	.byte	0x03, 0x5f
        /*0032*/ 	.short	0x0101


	//----- nvinfo : EIATTR_VRC_CTA_INIT_COUNT
	.align		4
        /*0034*/ 	.byte	0x02, 0x4a
	.zero		1
	.zero		1


	//----- nvinfo : EIATTR_EXIT_INSTR_OFFSETS
	.align		4
        /*0038*/ 	.byte	0x04, 0x1c
        /*003a*/ 	.short	(.L_73 - .L_72)


	//   ....[0]....
.L_72:
        /*003c*/ 	.word	0x00000060


	//   ....[1]....
        /*0040*/ 	.word	0x000001d0


	//----- nvinfo : EIATTR_CRS_STACK_SIZE
	.align		4
.L_73:
        /*0044*/ 	.byte	0x04, 0x1e
        /*0046*/ 	.short	(.L_75 - .L_74)
.L_74:
        /*0048*/ 	.word	0x00000000


	//----- nvinfo : EIATTR_CBANK_PARAM_SIZE
	.align		4
.L_75:
        /*004c*/ 	.byte	0x03, 0x19
        /*004e*/ 	.short	0x000c


	//----- nvinfo : EIATTR_PARAM_CBANK
	.align		4
        /*0050*/ 	.byte	0x04, 0x0a
        /*0052*/ 	.short	(.L_77 - .L_76)
	.align		4
.L_76:
        /*0054*/ 	.word	index@(.nv.constant0._Z3minPdi)
        /*0058*/ 	.short	0x0380
        /*005a*/ 	.short	0x000c


	//----- nvinfo : EIATTR_SW_WAR
	.align		4
.L_77:
        /*005c*/ 	.byte	0x04, 0x36
        /*005e*/ 	.short	(.L_79 - .L_78)
.L_78:
        /*0060*/ 	.word	0x00000008
.L_79:


//--------------------- .nv.callgraph             --------------------------
	.section	.nv.callgraph,"",@"SHT_CUDA_CALLGRAPH"
	.align	4
	.sectionentsize	8
	.align		4
        /*0000*/ 	.word	0x00000000
	.align		4
        /*0004*/ 	.word	0xffffffff
	.align		4
        /*0008*/ 	.word	0x00000000
	.align		4
        /*000c*/ 	.word	0xfffffffe
	.align		4
        /*0010*/ 	.word	0x00000000
	.align		4
        /*0014*/ 	.word	0xfffffffd
	.align		4
        /*0018*/ 	.word	0x00000000
	.align		4
        /*001c*/ 	.word	0xfffffffc


//--------------------- .text._Z16mean_diff_squarePddi --------------------------
	.section	.text._Z16mean_diff_squarePddi,"ax",@progbits
	.align	128
        .global         _Z16mean_diff_squarePddi
        .type           _Z16mean_diff_squarePddi,@function
        .size           _Z16mean_diff_squarePddi,(.L_x_13 - _Z16mean_diff_squarePddi)
        .other          _Z16mean_diff_squarePddi,@"STO_CUDA_ENTRY STV_DEFAULT"
_Z16mean_diff_squarePddi:
.text._Z16mean_diff_squarePddi:
[----:B------:R-:W-:Y:S01]  /*0000*/  LDC R1, c[0x0][0x37c] ;  /* 0x0000df00ff017b82 */ /* 0x000fe20000000800 */
[----:B------:R-:W0:Y:S01]  /*0010*/  S2R R5, SR_CTAID.X ;  /* 0x0000000000057919 */ /* 0x000e220000002500 */
[----:B------:R-:W0:Y:S01]  /*0020*/  LDCU UR4, c[0x0][0x360] ;  /* 0x00006c00ff0477ac */ /* 0x000e220008000800 */
[----:B------:R-:W0:Y:S01]  /*0030*/  S2R R0, SR_TID.X ;  /* 0x0000000000007919 */ /* 0x000e220000002100 */
[----:B------:R-:W1:Y:S01]  /*0040*/  LDCU UR5, c[0x0][0x390] ;  /* 0x00007200ff0577ac */ /* 0x000e620008000800 */
[----:B0-----:R-:W-:-:S05]  /*0050*/  IMAD R5, R5, UR4, R0 ;  /* 0x0000000405057c24 */ /* 0x001fca000f8e0200 */
[----:B-1----:R-:W-:-:S13]  /*0060*/  ISETP.GE.U32.AND P0, PT, R5, UR5, PT ;  /* 0x0000000505007c0c */ /* 0x002fda000bf06070 */
[----:B------:R-:W-:Y:S05]  /*0070*/  @P0 EXIT ;  /* 0x000000000000094d */ /* 0x000fea0003800000 */
[----:B------:R-:W0:Y:S01]  /*0080*/  LDC.64 R2, c[0x0][0x380] ;  /* 0x0000e000ff027b82 */ /* 0x000e220000000a00 */
[----:B------:R-:W1:Y:S07]  /*0090*/  LDCU.64 UR4, c[0x0][0x358] ;  /* 0x00006b00ff0477ac */ /* 0x000e6e0008000a00 */
[----:B------:R-:W2:Y:S01]  /*00a0*/  LDC.64 R6, c[0x0][0x388] ;  /* 0x0000e200ff067b82 */ /* 0x000ea20000000a00 */
[----:B0-----:R-:W-:-:S05]  /*00b0*/  IMAD.WIDE.U32 R2, R5, 0x8, R2 ;  /* 0x0000000805027825 */ /* 0x001fca00078e0002 */
[----:B-1----:R-:W2:Y:S02]  /*00c0*/  LDG.E.64 R4, desc[UR4][R2.64] ;  /* 0x0000000402047981 */ /* 0x002ea4000c1e1b00 */
[----:B--2---:R-:W-:-:S08]  /*00d0*/  DADD R4, R4, -R6 ;  /* 0x0000000004047229 */ /* 0x004fd00000000806 */
[----:B------:R-:W-:-:S07]  /*00e0*/  DMUL R4, R4, R4 ;  /* 0x0000000404047228 */ /* 0x000fce0000000000 */
[----:B------:R-:W-:Y:S01]  /*00f0*/  STG.E.64 desc[UR4][R2.64], R4 ;  /* 0x0000000402007986 */ /* 0x000fe2000c101b04 */
[----:B------:R-:W-:Y:S05]  /*0100*/  EXIT ;  /* 0x000000000000794d */ /* 0x000fea0003800000 */
.L_x_0:
[----:B------:R-:W-:-:S00]  /*0110*/  BRA `(.L_x_0) ;  /* 0xfffffffc00fc7947 */ /* 0x000fc0000383ffff */
[----:B------:R-:W-:-:S00]  /*0120*/  NOP ;  /* 0x0000000000007918 */ /* 0x000fc00000000000 */
        /* <DEDUP_REMOVED lines=13> */
.L_x_13:


//--------------------- .text._Z3sumPdi           --------------------------
	.section	.text._Z3sumPdi,"ax",@progbits
	.align	128
        .global         _Z3sumPdi
        .type           _Z3sumPdi,@function
        .size           _Z3sumPdi,(.L_x_14 - _Z3sumPdi)
        .other          _Z3sumPdi,@"STO_CUDA_ENTRY STV_DEFAULT"
_Z3sumPdi:
.text._Z3sumPdi:
[----:B------:R-:W-:Y:S08]  /*0000*/  LDC R1, c[0x0][0x37c] ;  /* 0x0000df00ff017b82 */ /* 0x000ff00000000800 */
[----:B------:R-:W0:Y:S01]  /*0010*/  LDC R2, c[0x0][0x388] ;  /* 0x0000e200ff027b82 */ /* 0x000e220000000800 */
[----:B------:R-:W1:Y:S01]  /*0020*/  S2R R0, SR_CTAID.X ;  /* 0x0000000000007919 */ /* 0x000e620000002500 */
[----:B------:R-:W2:Y:S01]  /*0030*/  LDCU UR5, c[0x0][0x360] ;  /* 0x00006c00ff0577ac */ /* 0x000ea20008000800 */
[----:B------:R-:W3:Y:S01]  /*0040*/  S2R R3, SR_TID.X ;  /* 0x0000000000037919 */ /* 0x000ee20000002100 */
[----:B0-----:R-:W-:-:S13]  /*0050*/  ISETP.GE.AND P0, PT, R2, 0x1, PT ;  /* 0x000000010200780c */ /* 0x001fda0003f06270 */
[----:B-123--:R-:W-:Y:S05]  /*0060*/  @!P0 EXIT ;  /* 0x000000000000894d */ /* 0x00efea0003800000 */
[----:B------:R-:W0:Y:S01]  /*0070*/  LDC.64 R8, c[0x0][0x380] ;  /* 0x0000e000ff087b82 */ /* 0x000e220000000a00 */
[----:B------:R-:W-:Y:S02]  /*0080*/  IMAD R0, R0, UR5, R3 ;  /* 0x0000000500007c24 */ /* 0x000fe4000f8e0203 */
[----:B------:R-:W-:Y:S01]  /*0090*/  HFMA2 R11, -RZ, RZ, 0, 5.9604644775390625e-08 ;  /* 0x00000001ff0b7431 */ /* 0x000fe200000001ff */
[----:B------:R-:W1:Y:S02]  /*00a0*/  LDCU UR4, c[0x0][0x388] ;  /* 0x00007100ff0477ac */ /* 0x000e640008000800 */
[----:B------:R-:W-:Y:S01]  /*00b0*/  SHF.L.U32 R10, R0, 0x1, RZ ;  /* 0x00000001000a7819 */ /* 0x000fe200000006ff */
[----:B------:R-:W2:Y:S06]  /*00c0*/  LDCU.64 UR6, c[0x0][0x358] ;  /* 0x00006b00ff0677ac */ /* 0x000eac0008000a00 */
.L_x_3:
[----:B-1----:R-:W-:Y:S01]  /*00d0*/  ISETP.GE.U32.AND P0, PT, R0, UR4, PT ;  /* 0x0000000400007c0c */ /* 0x002fe2000bf06070 */
[----:B------:R-:W-:-:S12]  /*00e0*/  BSSY.RECONVERGENT B0, `(.L_x_1) ;  /* 0x0000009000007945 */ /* 0x000fd80003800200 */
[----:B------:R-:W-:Y:S05]  /*00f0*/  @P0 BRA `(.L_x_2) ;  /* 0x00000000001c0947 */ /* 0x000fea0003800000 */
[----:B------:R-:W-:-:S04]  /*0100*/  IMAD R3, R10, R11, RZ ;  /* 0x0000000b0a037224 */ /* 0x000fc800078e02ff */
[----:B0-----:R-:W-:-:S05]  /*0110*/  IMAD.WIDE R2, R3, 0x8, R8 ;  /* 0x0000000803027825 */ /* 0x001fca00078e0208 */
[----:B--2---:R-:W2:Y:S01]  /*0120*/  LDG.E.64 R4, desc[UR6][R2.64] ;  /* 0x0000000602047981 */ /* 0x004ea2000c1e1b00 */
[----:B------:R-:W-:-:S06]  /*0130*/  IMAD.WIDE R6, R11, 0x8, R2 ;  /* 0x000000080b067825 */ /* 0x000fcc00078e0202 */
[----:B------:R-:W2:Y:S02]  /*0140*/  LDG.E.64 R6, desc[UR6][R6.64] ;  /* 0x0000000606067981 */ /* 0x000ea4000c1e1b00 */
[----:B--2---:R-:W-:-:S07]  /*0150*/  DADD R4, R4, R6 ;  /* 0x0000000004047229 */ /* 0x004fce0000000006 */
[----:B------:R1:W-:Y:S04]  /*0160*/  STG.E.64 desc[UR6][R2.64], R4 ;  /* 0x0000000402007986 */ /* 0x0003e8000c101b06 */
.L_x_2:
[----:B--2---:R-:W-:Y:S05]  /*0170*/  BSYNC.RECONVERGENT B0 ;  /* 0x0000000000007941 */ /* 0x004fea0003800200 */
.L_x_1:
[----:B------:R-:W-:Y:S01]  /*0180*/  UISETP.GT.U32.AND UP0, UPT, UR4, 0x1, UPT ;  /* 0x000000010400788c */ /* 0x000fe2000bf04070 */
[----:B------:R-:W-:Y:S01]  /*0190*/  SHF.L.U32 R11, R11, 0x1, RZ ;  /* 0x000000010b0b7819 */ /* 0x000fe200000006ff */
[----:B------:R-:W-:-:S07]  /*01a0*/  USHF.R.U32.HI UR5, URZ, 0x1, UR4 ;  /* 0x00000001ff057899 */ /* 0x000fce0008011604 */
[----:B------:R-:W-:Y:S01]  /*01b0*/  UMOV UR4, UR5 ;  /* 0x0000000500047c82 */ /* 0x000fe20008000000 */
[----:B------:R-:W-:Y:S05]  /*01c0*/  BRA.U UP0, `(.L_x_3) ;  /* 0xfffffffd00c07547 */ /* 0x000fea000b83ffff */
[----:B------:R-:W-:Y:S05]  /*01d0*/  EXIT ;  /* 0x000000000000794d */ /* 0x000fea0003800000 */
.L_x_4:
        /* <DEDUP_REMOVED lines=10> */
.L_x_14:


//--------------------- .text._Z3maxPdi           --------------------------
	.section	.text._Z3maxPdi,"ax",@progbits
	.align	128
        .global         _Z3maxPdi
        .type           _Z3maxPdi,@function
        .size           _Z3maxPdi,(.L_x_15 - _Z3maxPdi)
        .other          _Z3maxPdi,@"STO_CUDA_ENTRY STV_DEFAULT"
_Z3maxPdi:
.text._Z3maxPdi:
        /* <DEDUP_REMOVED lines=13> */
.L_x_7:
        /* <DEDUP_REMOVED lines=8> */
[----:B--2---:R-:W-:-:S14]  /*0150*/  DSETP.GEU.AND P0, PT, R2, R4, PT ;  /* 0x000000040200722a */ /* 0x004fdc0003f0e000 */
[----:B------:R1:W-:Y:S02]  /*0160*/  @!P0 STG.E.64 desc[UR6][R8.64], R4 ;  /* 0x0000000408008986 */ /* 0x0003e4000c101b06 */
.L_x_6:
[----:B--2---:R-:W-:Y:S05]  /*0170*/  BSYNC.RECONVERGENT B0 ;  /* 0x0000000000007941 */ /* 0x004fea0003800200 */
.L_x_5:
[----:B------:R-:W-:Y:S01]  /*0180*/  UISETP.GT.U32.AND UP0, UPT, UR4, 0x1, UPT ;  /* 0x000000010400788c */ /* 0x000fe2000bf04070 */
[----:B------:R-:W-:Y:S01]  /*0190*/  SHF.L.U32 R11, R11, 0x1, RZ ;  /* 0x000000010b0b7819 */ /* 0x000fe200000006ff */
[----:B------:R-:W-:-:S07]  /*01a0*/  USHF.R.U32.HI UR5, URZ, 0x1, UR4 ;  /* 0x00000001ff057899 */ /* 0x000fce0008011604 */
[----:B------:R-:W-:Y:S01]  /*01b0*/  UMOV UR4, UR5 ;  /* 0x0000000500047c82 */ /* 0x000fe20008000000 */
[----:B------:R-:W-:Y:S05]  /*01c0*/  BRA.U UP0, `(.L_x_7) ;  /* 0xfffffffd00c07547 */ /* 0x000fea000b83ffff */
[----:B------:R-:W-:Y:S05]  /*01d0*/  EXIT ;  /* 0x000000000000794d */ /* 0x000fea0003800000 */
.L_x_8:
        /* <DEDUP_REMOVED lines=10> */
.L_x_15:


//--------------------- .text._Z3minPdi           --------------------------
	.section	.text._Z3minPdi,"ax",@progbits
	.align	128
        .global         _Z3minPdi
        .type           _Z3minPdi,@function
        .size           _Z3minPdi,(.L_x_16 - _Z3minPdi)
        .other          _Z3minPdi,@"STO_CUDA_ENTRY STV_DEFAULT"
_Z3minPdi:
.text._Z3minPdi:
        /* <DEDUP_REMOVED lines=13> */
.L_x_11:
        /* <DEDUP_REMOVED lines=8> */
[----:B--2---:R-:W-:-:S14]  /*0150*/  DSETP.GT.AND P0, PT, R2, R4, PT ;  /* 0x000000040200722a */ /* 0x004fdc0003f04000 */
[----:B------:R1:W-:Y:S02]  /*0160*/  @P0 STG.E.64 desc[UR6][R8.64], R4 ;  /* 0x0000000408000986 */ /* 0x0003e4000c101b06 */
.L_x_10:
[----:B--2---:R-:W-:Y:S05]  /*0170*/  BSYNC.RECONVERGENT B0 ;  /* 0x0000000000007941 */ /* 0x004fea0003800200 */
.L_x_9:
[----:B------:R-:W-:Y:S01]  /*0180*/  UISETP.GT.U32.AND UP0, UPT, UR4, 0x1, UPT ;  /* 0x000000010400788c */ /* 0x000fe2000bf04070 */
[----:B------:R-:W-:Y:S01]  /*0190*/  SHF.L.U32 R11, R11, 0x1, RZ ;  /* 0x000000010b0b7819 */ /* 0x000fe200000006ff */
[----:B------:R-:W-:-:S07]  /*01a0*/  USHF.R.U32.HI UR5, URZ, 0x1, UR4 ;  /* 0x00000001ff057899 */ /* 0x000fce0008011604 */
[----:B------:R-:W-:Y:S01]  /*01b0*/  UMOV UR4, UR5 ;  /* 0x0000000500047c82 */ /* 0x000fe20008000000 */
[----:B------:R-:W-:Y:S05]  /*01c0*/  BRA.U UP0, `(.L_x_11) ;  /* 0xfffffffd00c07547 */ /* 0x000fea000b83ffff */
[----:B------:R-:W-:Y:S05]  /*01d0*/  EXIT ;  /* 0x000000000000794d */ /* 0x000fea0003800000 */
.L_x_12:
        /* <DEDUP_REMOVED lines=10> */
.L_x_16:


//--------------------- .nv.shared.reserved.0     --------------------------
	.section	.nv.shared.reserved.0,"aw",@nobits
	.weak		__nv_reservedSMEM_offset_0_alias
	.size		__nv_reservedSMEM_offset_0_alias, 0, 64
	.other		__nv_reservedSMEM_offset_0_alias,@"STO_CUDA_RESERVED_SHARED STV_DEFAULT"
__nv_reservedSMEM_offset_0_alias:
	.zero		0
	.zero		64


//--------------------- .nv.constant0._Z16mean_diff_squarePddi --------------------------
	.section	.nv.constant0._Z16mean_diff_squarePddi,"a",@progbits
	.sectionflags	@""
	.align	4
.nv.constant0._Z16mean_diff_squarePddi:
	.zero		916


//--------------------- .nv.constant0._Z3sumPdi   --------------------------
	.section	.nv.constant0._Z3sumPdi,"a",@progbits
	.sectionflags	@""
	.align	4
.nv.constant0._Z3sumPdi:
	.zero		908


//--------------------- .nv.constant0._Z3maxPdi   --------------------------
	.section	.nv.constant0._Z3maxPdi,"a",@progbits
	.sectionflags	@""
	.align	4
.nv.constant0._Z3maxPdi:
	.zero		908


//--------------------- .nv.constant0._Z3minPdi   --------------------------
	.section	.nv.constant0._Z3minPdi,"a",@progbits
	.sectionflags	@""
	.align	4
.nv.constant0._Z3minPdi:
	.zero		908


//--------------------- SYMBOLS --------------------------

	.type		.nv.reservedSmem.offset0,@object
	.size		.nv.reservedSmem.offset0,0x4
